//
// Generated by NVIDIA NVVM Compiler
//
// Compiler Build ID: CL-36424714
// Cuda compilation tools, release 13.0, V13.0.88
// Based on NVVM 20.0.0
//

.version 9.0
.target sm_100
.address_size 64

	// .globl	_Z7kernelAPfi

.visible .entry _Z7kernelAPfi(
	.param .u64 .ptr .align 1 _Z7kernelAPfi_param_0,
	.param .u32 _Z7kernelAPfi_param_1
)
{
	.reg .pred 	%p<2>;
	.reg .b32 	%r<6>;
	.reg .b32 	%f<3>;
	.reg .b64 	%rd<5>;

	ld.param.u64 	%rd1, [_Z7kernelAPfi_param_0];
	ld.param.u32 	%r2, [_Z7kernelAPfi_param_1];
	mov.u32 	%r3, %ctaid.x;
	mov.u32 	%r4, %ntid.x;
	mov.u32 	%r5, %tid.x;
	mad.lo.s32 	%r1, %r3, %r4, %r5;
	setp.ge.s32 	%p1, %r1, %r2;
	@%p1 bra 	$L__BB0_2;
	cvta.to.global.u64 	%rd2, %rd1;
	mul.wide.s32 	%rd3, %r1, 4;
	add.s64 	%rd4, %rd2, %rd3;
	ld.global.f32 	%f1, [%rd4];
	add.f32 	%f2, %f1, %f1;
	st.global.f32 	[%rd4], %f2;
$L__BB0_2:
	ret;

}
	// .globl	_Z7kernelBPfi
.visible .entry _Z7kernelBPfi(
	.param .u64 .ptr .align 1 _Z7kernelBPfi_param_0,
	.param .u32 _Z7kernelBPfi_param_1
)
{
	.reg .pred 	%p<2>;
	.reg .b32 	%r<6>;
	.reg .b32 	%f<3>;
	.reg .b64 	%rd<5>;

	ld.param.u64 	%rd1, [_Z7kernelBPfi_param_0];
	ld.param.u32 	%r2, [_Z7kernelBPfi_param_1];
	mov.u32 	%r3, %ctaid.x;
	mov.u32 	%r4, %ntid.x;
	mov.u32 	%r5, %tid.x;
	mad.lo.s32 	%r1, %r3, %r4, %r5;
	setp.ge.s32 	%p1, %r1, %r2;
	@%p1 bra 	$L__BB1_2;
	cvta.to.global.u64 	%rd2, %rd1;
	mul.wide.s32 	%rd3, %r1, 4;
	add.s64 	%rd4, %rd2, %rd3;
	ld.global.f32 	%f1, [%rd4];
	add.f32 	%f2, %f1, 0f41200000;
	st.global.f32 	[%rd4], %f2;
$L__BB1_2:
	ret;

}
	// .globl	_Z7kernelCPfi
.visible .entry _Z7kernelCPfi(
	.param .u64 .ptr .align 1 _Z7kernelCPfi_param_0,
	.param .u32 _Z7kernelCPfi_param_1
)
{
	.reg .pred 	%p<2>;
	.reg .b32 	%r<6>;
	.reg .b32 	%f<3>;
	.reg .b64 	%rd<5>;

	ld.param.u64 	%rd1, [_Z7kernelCPfi_param_0];
	ld.param.u32 	%r2, [_Z7kernelCPfi_param_1];
	mov.u32 	%r3, %ctaid.x;
	mov.u32 	%r4, %ntid.x;
	mov.u32 	%r5, %tid.x;
	mad.lo.s32 	%r1, %r3, %r4, %r5;
	setp.ge.s32 	%p1, %r1, %r2;
	@%p1 bra 	$L__BB2_2;
	cvta.to.global.u64 	%rd2, %rd1;
	mul.wide.s32 	%rd3, %r1, 4;
	add.s64 	%rd4, %rd2, %rd3;
	ld.global.f32 	%f1, [%rd4];
	sqrt.rn.f32 	%f2, %f1;
	st.global.f32 	[%rd4], %f2;
$L__BB2_2:
	ret;

}


// ===== COMPILED SASS (sm_100) =====

	.target	sm_100

	.elftype	@"ET_EXEC"


//--------------------- .note.nv.tkinfo           --------------------------
	.section	.note.nv.tkinfo,"",@"SHT_NOTE"
	.sectionflags	@"SHF_NOTE_NV_TKINFO"
	.tkinfo
        /*0018*/ 	.word	0x00000002
        /*0030*/ 	.string	""
        /*0030*/ 	.string	"ptxas"
        /*0030*/ 	.string	"Cuda compilation tools, release 13.0, V13.0.88"
        /*0030*/ 	.string	"Build cuda_13.0.r13.0/compiler.36424714_0"
        /*0030*/ 	.string	"-arch sm_100 -m 64 "



//--------------------- .note.nv.cuinfo           --------------------------
	.section	.note.nv.cuinfo,"",@"SHT_NOTE"
	.sectionflags	@"SHF_NOTE_NV_CUINFO"
        /*0018*/ 	.short	0x0002
        /*001a*/ 	.short	0x0064
        /*001c*/ 	.short	0x0082
	.zero		2


//--------------------- .nv.info                  --------------------------
	.section	.nv.info,"",@"SHT_CUDA_INFO"
	.align	4


	//----- nvinfo : EIATTR_REGCOUNT
	.align		4
        /*0000*/ 	.byte	0x04, 0x2f
        /*0002*/ 	.short	(.L_1 - .L_0)
	.align		4
.L_0:
        /*0004*/ 	.word	index@(_Z7kernelAPfi)
        /*0008*/ 	.word	0x00000008


	//----- nvinfo : EIATTR_FRAME_SIZE
	.align		4
.L_1:
        /*000c*/ 	.byte	0x04, 0x11
        /*000e*/ 	.short	(.L_3 - .L_2)
	.align		4
.L_2:
        /*0010*/ 	.word	index@(_Z7kernelAPfi)
        /*0014*/ 	.word	0x00000000


	//----- nvinfo : EIATTR_REGCOUNT
	.align		4
.L_3:
        /*0018*/ 	.byte	0x04, 0x2f
        /*001a*/ 	.short	(.L_5 - .L_4)
	.align		4
.L_4:
        /*001c*/ 	.word	index@(_Z7kernelBPfi)
        /*0020*/ 	.word	0x00000008


	//----- nvinfo : EIATTR_FRAME_SIZE
	.align		4
.L_5:
        /*0024*/ 	.byte	0x04, 0x11
        /*0026*/ 	.short	(.L_7 - .L_6)
	.align		4
.L_6:
        /*0028*/ 	.word	index@(_Z7kernelBPfi)
        /*002c*/ 	.word	0x00000000


	//----- nvinfo : EIATTR_REGCOUNT
	.align		4
.L_7:
        /*0030*/ 	.byte	0x04, 0x2f
        /*0032*/ 	.short	(.L_9 - .L_8)
	.align		4
.L_8:
        /*0034*/ 	.word	index@(_Z7kernelCPfi)
        /*0038*/ 	.word	0x0000000c


	//----- nvinfo : EIATTR_FRAME_SIZE
	.align		4
.L_9:
        /*003c*/ 	.byte	0x04, 0x11
        /*003e*/ 	.short	(.L_11 - .L_10)
	.align		4
.L_10:
        /*0040*/ 	.word	index@($__internal_0_$__cuda_sm20_sqrt_rn_f32_slowpath)
        /*0044*/ 	.word	0x00000000


	//----- nvinfo : EIATTR_FRAME_SIZE
	.align		4
.L_11:
        /*0048*/ 	.byte	0x04, 0x11
        /*004a*/ 	.short	(.L_13 - .L_12)
	.align		4
.L_12:
        /*004c*/ 	.word	index@(_Z7kernelCPfi)
        /*0050*/ 	.word	0x00000000


	//----- nvinfo : EIATTR_MIN_STACK_SIZE
	.align		4
.L_13:
        /*0054*/ 	.byte	0x04, 0x12
        /*0056*/ 	.short	(.L_15 - .L_14)
	.align		4
.L_14:
        /*0058*/ 	.word	index@(_Z7kernelCPfi)
        /*005c*/ 	.word	0x00000000


	//----- nvinfo : EIATTR_MIN_STACK_SIZE
	.align		4
.L_15:
        /*0060*/ 	.byte	0x04, 0x12
        /*0062*/ 	.short	(.L_17 - .L_16)
	.align		4
.L_16:
        /*0064*/ 	.word	index@(_Z7kernelBPfi)
        /*0068*/ 	.word	0x00000000


	//----- nvinfo : EIATTR_MIN_STACK_SIZE
	.align		4
.L_17:
        /*006c*/ 	.byte	0x04, 0x12
        /*006e*/ 	.short	(.L_19 - .L_18)
	.align		4
.L_18:
        /*0070*/ 	.word	index@(_Z7kernelAPfi)
        /*0074*/ 	.word	0x00000000
.L_19:


//--------------------- .nv.compat                --------------------------
	.section	.nv.compat,"",@"SHT_CUDA_COMPAT_INFO"
	.align	4
        /*0000*/ 	.byte	0x02, 0x09, 0x00, 0x00, 0x02, 0x02, 0x01, 0x00, 0x02, 0x05, 0x05, 0x00, 0x03, 0x07, 0x01, 0x01
        /*0010*/ 	.byte	0x02, 0x03, 0x00, 0x00, 0x02, 0x06, 0x01, 0x00, 0x04, 0x0b, 0x08, 0x00, 0x01, 0x00, 0x00, 0x00
        /*0020*/ 	.byte	0x00, 0x00, 0x00, 0x00


//--------------------- .nv.info._Z7kernelCPfi    --------------------------
	.section	.nv.info._Z7kernelCPfi,"",@"SHT_CUDA_INFO"
	.sectionflags	@""
	.align	4


	//----- nvinfo : EIATTR_CUDA_API_VERSION
	.align		4
        /*0000*/ 	.byte	0x04, 0x37
        /*0002*/ 	.short	(.L_21 - .L_20)
.L_20:
        /*0004*/ 	.word	0x00000082


	//----- nvinfo : EIATTR_KPARAM_INFO
	.align		4
.L_21:
        /*0008*/ 	.byte	0x04, 0x17
        /*000a*/ 	.short	(.L_23 - .L_22)
.L_22:
        /*000c*/ 	.word	0x00000000
        /*0010*/ 	.short	0x0001
        /*0012*/ 	.short	0x0008
        /*0014*/ 	.byte	0x00, 0xf0, 0x11, 0x00


	//----- nvinfo : EIATTR_KPARAM_INFO
	.align		4
.L_23:
        /*0018*/ 	.byte	0x04, 0x17
        /*001a*/ 	.short	(.L_25 - .L_24)
.L_24:
        /*001c*/ 	.word	0x00000000
        /*0020*/ 	.short	0x0000
        /*0022*/ 	.short	0x0000
        /*0024*/ 	.byte	0x00, 0xf5, 0x21, 0x00


	//----- nvinfo : EIATTR_SPARSE_MMA_MASK
	.align		4
.L_25:
        /*0028*/ 	.byte	0x03, 0x50
        /*002a*/ 	.short	0x0000


	//----- nvinfo : EIATTR_MAXREG_COUNT
	.align		4
        /*002c*/ 	.byte	0x03, 0x1b
        /*002e*/ 	.short	0x00ff


	//----- nvinfo : EIATTR_MERCURY_ISA_VERSION
	.align		4
        /*0030*/ 	.byte	0x03, 0x5f
        /*0032*/ 	.short	0x0101


	//----- nvinfo : EIATTR_VRC_CTA_INIT_COUNT
	.align		4
        /*0034*/ 	.byte	0x02, 0x4a
	.zero		1
	.zero		1


	//----- nvinfo : EIATTR_EXIT_INSTR_OFFSETS
	.align		4
        /*0038*/ 	.byte	0x04, 0x1c
        /*003a*/ 	.short	(.L_27 - .L_26)


	//   ....[0]....
.L_26:
        /*003c*/ 	.word	0x00000070


	//   ....[1]....
        /*0040*/ 	.word	0x000001b0


	//----- nvinfo : EIATTR_CRS_STACK_SIZE
	.align		4
.L_27:
        /*0044*/ 	.byte	0x04, 0x1e
        /*0046*/ 	.short	(.L_29 - .L_28)
.L_28:
        /*0048*/ 	.word	0x00000000


	//----- nvinfo : EIATTR_CBANK_PARAM_SIZE
	.align		4
.L_29:
        /*004c*/ 	.byte	0x03, 0x19
        /*004e*/ 	.short	0x000c


	//----- nvinfo : EIATTR_PARAM_CBANK
	.align		4
        /*0050*/ 	.byte	0x04, 0x0a
        /*0052*/ 	.short	(.L_31 - .L_30)
	.align		4
.L_30:
        /*0054*/ 	.word	index@(.nv.constant0._Z7kernelCPfi)
        /*0058*/ 	.short	0x0380
        /*005a*/ 	.short	0x000c


	//----- nvinfo : EIATTR_SW_WAR
	.align		4
.L_31:
        /*005c*/ 	.byte	0x04, 0x36
        /*005e*/ 	.short	(.L_33 - .L_32)
.L_32:
        /*0060*/ 	.word	0x00000008
.L_33:


//--------------------- .nv.info._Z7kernelBPfi    --------------------------
	.section	.nv.info._Z7kernelBPfi,"",@"SHT_CUDA_INFO"
	.sectionflags	@""
	.align	4


	//----- nvinfo : EIATTR_CUDA_API_VERSION
	.align		4
        /*0000*/ 	.byte	0x04, 0x37
        /*0002*/ 	.short	(.L_35 - .L_34)
.L_34:
        /*0004*/ 	.word	0x00000082


	//----- nvinfo : EIATTR_KPARAM_INFO
	.align		4
.L_35:
        /*0008*/ 	.byte	0x04, 0x17
        /*000a*/ 	.short	(.L_37 - .L_36)
.L_36:
        /*000c*/ 	.word	0x00000000
        /*0010*/ 	.short	0x0001
        /*0012*/ 	.short	0x0008
        /*0014*/ 	.byte	0x00, 0xf0, 0x11, 0x00


	//----- nvinfo : EIATTR_KPARAM_INFO
	.align		4
.L_37:
        /*0018*/ 	.byte	0x04, 0x17
        /*001a*/ 	.short	(.L_39 - .L_38)
.L_38:
        /*001c*/ 	.word	0x00000000
        /*0020*/ 	.short	0x0000
        /*0022*/ 	.short	0x0000
        /*0024*/ 	.byte	0x00, 0xf5, 0x21, 0x00


	//----- nvinfo : EIATTR_SPARSE_MMA_MASK
	.align		4
.L_39:
        /*0028*/ 	.byte	0x03, 0x50
        /*002a*/ 	.short	0x0000


	//----- nvinfo : EIATTR_MAXREG_COUNT
	.align		4
        /*002c*/ 	.byte	0x03, 0x1b
        /*002e*/ 	.short	0x00ff


	//----- nvinfo : EIATTR_MERCURY_ISA_VERSION
	.align		4
        /*0030*/ 	.byte	0x03, 0x5f
        /*0032*/ 	.short	0x0101


	//----- nvinfo : EIATTR_VRC_CTA_INIT_COUNT
	.align		4
        /*0034*/ 	.byte	0x02, 0x4a
	.zero		1
	.zero		1


	//----- nvinfo : EIATTR_EXIT_INSTR_OFFSETS
	.align		4
        /*0038*/ 	.byte	0x04, 0x1c
        /*003a*/ 	.short	(.L_41 - .L_40)


	//   ....[0]....
.L_40:
        /*003c*/ 	.word	0x00000070


	//   ....[1]....
        /*0040*/ 	.word	0x000000e0


	//----- nvinfo : EIATTR_CBANK_PARAM_SIZE
	.align		4
.L_41:
        /*0044*/ 	.byte	0x03, 0x19
        /*0046*/ 	.short	0x000c


	//----- nvinfo : EIATTR_PARAM_CBANK
	.align		4
        /*0048*/ 	.byte	0x04, 0x0a
        /*004a*/ 	.short	(.L_43 - .L_42)
	.align		4
.L_42:
        /*004c*/ 	.word	index@(.nv.constant0._Z7kernelBPfi)
        /*0050*/ 	.short	0x0380
        /*0052*/ 	.short	0x000c


	//----- nvinfo : EIATTR_SW_WAR
	.align		4
.L_43:
        /*0054*/ 	.byte	0x04, 0x36
        /*0056*/ 	.short	(.L_45 - .L_44)
.L_44:
        /*0058*/ 	.word	0x00000008
.L_45:


//--------------------- .nv.info._Z7kernelAPfi    --------------------------
	.section	.nv.info._Z7kernelAPfi,"",@"SHT_CUDA_INFO"
	.sectionflags	@""
	.align	4


	//----- nvinfo : EIATTR_CUDA_API_VERSION
	.align		4
        /*0000*/ 	.byte	0x04, 0x37
        /*0002*/ 	.short	(.L_47 - .L_46)
.L_46:
        /*0004*/ 	.word	0x00000082


	//----- nvinfo : EIATTR_KPARAM_INFO
	.align		4
.L_47:
        /*0008*/ 	.byte	0x04, 0x17
        /*000a*/ 	.short	(.L_49 - .L_48)
.L_48:
        /*000c*/ 	.word	0x00000000
        /*0010*/ 	.short	0x0001
        /*0012*/ 	.short	0x0008
        /*0014*/ 	.byte	0x00, 0xf0, 0x11, 0x00


	//----- nvinfo : EIATTR_KPARAM_INFO
	.align		4
.L_49:
        /*0018*/ 	.byte	0x04, 0x17
        /*001a*/ 	.short	(.L_51 - .L_50)
.L_50:
        /*001c*/ 	.word	0x00000000
        /*0020*/ 	.short	0x0000
        /*0022*/ 	.short	0x0000
        /*0024*/ 	.byte	0x00, 0xf5, 0x21, 0x00


	//----- nvinfo : EIATTR_SPARSE_MMA_MASK
	.align		4
.L_51:
        /*0028*/ 	.byte	0x03, 0x50
        /*002a*/ 	.short	0x0000


	//----- nvinfo : EIATTR_MAXREG_COUNT
	.align		4
        /*002c*/ 	.byte	0x03, 0x1b
        /*002e*/ 	.short	0x00ff


	//----- nvinfo : EIATTR_MERCURY_ISA_VERSION
	.align		4
        /*0030*/ 	.byte	0x03, 0x5f
        /*0032*/ 	.short	0x0101


	//----- nvinfo : EIATTR_VRC_CTA_INIT_COUNT
	.align		4
        /*0034*/ 	.byte	0x02, 0x4a
	.zero		1
	.zero		1


	//----- nvinfo : EIATTR_EXIT_INSTR_OFFSETS
	.align		4
        /*0038*/ 	.byte	0x04, 0x1c
        /*003a*/ 	.short	(.L_53 - .L_52)


	//   ....[0]....
.L_52:
        /*003c*/ 	.word	0x00000070


	//   ....[1]....
        /*0040*/ 	.word	0x000000e0


	//----- nvinfo : EIATTR_CBANK_PARAM_SIZE
	.align		4
.L_53:
        /*0044*/ 	.byte	0x03, 0x19
        /*0046*/ 	.short	0x000c


	//----- nvinfo : EIATTR_PARAM_CBANK
	.align		4
        /*0048*/ 	.byte	0x04, 0x0a
        /*004a*/ 	.short	(.L_55 - .L_54)
	.align		4
.L_54:
        /*004c*/ 	.word	index@(.nv.constant0._Z7kernelAPfi)
        /*0050*/ 	.short	0x0380
        /*0052*/ 	.short	0x000c


	//----- nvinfo : EIATTR_SW_WAR
	.align		4
.L_55:
        /*0054*/ 	.byte	0x04, 0x36
        /*0056*/ 	.short	(.L_57 - .L_56)
.L_56:
        /*0058*/ 	.word	0x00000008
.L_57:


//--------------------- .nv.callgraph             --------------------------
	.section	.nv.callgraph,"",@"SHT_CUDA_CALLGRAPH"
	.align	4
	.sectionentsize	8
	.align		4
        /*0000*/ 	.word	0x00000000
	.align		4
        /*0004*/ 	.word	0xffffffff
	.align		4
        /*0008*/ 	.word	0x00000000
	.align		4
        /*000c*/ 	.word	0xfffffffe
	.align		4
        /*0010*/ 	.word	0x00000000
	.align		4
        /*0014*/ 	.word	0xfffffffd
	.align		4
        /*0018*/ 	.word	0x00000000
	.align		4
        /*001c*/ 	.word	0xfffffffc


//--------------------- .text._Z7kernelCPfi       --------------------------
	.section	.text._Z7kernelCPfi,"ax",@progbits
	.align	128
        .global         _Z7kernelCPfi
        .type           _Z7kernelCPfi,@function
        .size           _Z7kernelCPfi,(.L_x_7 - _Z7kernelCPfi)
        .other          _Z7kernelCPfi,@"STO_CUDA_ENTRY STV_DEFAULT"
_Z7kernelCPfi:
.text._Z7kernelCPfi:
[----:B------:R-:W-:Y:S01]  /*0000*/  LDC R1, c[0x0][0x37c] ;  /* 0x0000df00ff017b82 */ /* 0x000fe20000000800 */
[----:B------:R-:W0:Y:S07]  /*0010*/  S2R R0, SR_TID.X ;  /* 0x0000000000007919 */ /* 0x000e2e0000002100 */
[----:B------:R-:W0:Y:S01]  /*0020*/  S2UR UR4, SR_CTAID.X ;  /* 0x00000000000479c3 */ /* 0x000e220000002500 */
[----:B------:R-:W1:Y:S07]  /*0030*/  LDCU UR5, c[0x0][0x388] ;  /* 0x00007100ff0577ac */ /* 0x000e6e0008000800 */
[----:B------:R-:W0:Y:S02]  /*0040*/  LDC R5, c[0x0][0x360] ;  /* 0x0000d800ff057b82 */ /* 0x000e240000000800 */
[----:B0-----:R-:W-:-:S05]  /*0050*/  IMAD R5, R5, UR4, R0 ;  /* 0x0000000405057c24 */ /* 0x001fca000f8e0200 */
[----:B-1----:R-:W-:-:S13]  /*0060*/  ISETP.GE.AND P0, PT, R5, UR5, PT ;  /* 0x0000000505007c0c */ /* 0x002fda000bf06270 */
[----:B------:R-:W-:Y:S05]  /*0070*/  @P0 EXIT ;  /* 0x000000000000094d */ /* 0x000fea0003800000 */
[----:B------:R-:W0:Y:S01]  /*0080*/  LDC.64 R2, c[0x0][0x380] ;  /* 0x0000e000ff027b82 */ /* 0x000e220000000a00 */
[----:B------:R-:W1:Y:S01]  /*0090*/  LDCU.64 UR4, c[0x0][0x358] ;  /* 0x00006b00ff0477ac */ /* 0x000e620008000a00 */
[----:B0-----:R-:W-:-:S05]  /*00a0*/  IMAD.WIDE R2, R5, 0x4, R2 ;  /* 0x0000000405027825 */ /* 0x001fca00078e0202 */
[----:B-1----:R-:W2:Y:S01]  /*00b0*/  LDG.E R0, desc[UR4][R2.64] ;  /* 0x0000000402007981 */ /* 0x002ea2000c1e1900 */
[----:B------:R-:W-:Y:S01]  /*00c0*/  BSSY.RECONVERGENT B0, `(.L_x_0) ;  /* 0x000000d000007945 */ /* 0x000fe20003800200 */
[----:B--2---:R-:W-:Y:S01]  /*00d0*/  IADD3 R4, PT, PT, R0, -0xd000000, RZ ;  /* 0xf300000000047810 */ /* 0x004fe20007ffe0ff */
[----:B------:R0:W1:Y:S03]  /*00e0*/  MUFU.RSQ R5, R0 ;  /* 0x0000000000057308 */ /* 0x0000660000001400 */
[----:B------:R-:W-:-:S13]  /*00f0*/  ISETP.GT.U32.AND P0, PT, R4, 0x727fffff, PT ;  /* 0x727fffff0400780c */ /* 0x000fda0003f04070 */
[----:B0-----:R-:W-:Y:S05]  /*0100*/  @!P0 BRA `(.L_x_1) ;  /* 0x0000000000108947 */ /* 0x001fea0003800000 */
[----:B------:R-:W-:-:S07]  /*0110*/  MOV R9, 0x130 ;  /* 0x0000013000097802 */ /* 0x000fce0000000f00 */
[----:B-1----:R-:W-:Y:S05]  /*0120*/  CALL.REL.NOINC `($__internal_0_$__cuda_sm20_sqrt_rn_f32_slowpath) ;  /* 0x0000000000247944 */ /* 0x002fea0003c00000 */
[----:B------:R-:W-:Y:S01]  /*0130*/  MOV R5, R0 ;  /* 0x0000000000057202 */ /* 0x000fe20000000f00 */
[----:B------:R-:W-:Y:S06]  /*0140*/  BRA `(.L_x_2) ;  /* 0x0000000000107947 */ /* 0x000fec0003800000 */
.L_x_1:
[----:B-1----:R-:W-:Y:S01]  /*0150*/  FMUL.FTZ R7, R0, R5 ;  /* 0x0000000500077220 */ /* 0x002fe20000410000 */
[----:B------:R-:W-:-:S03]  /*0160*/  FMUL.FTZ R5, R5, 0.5 ;  /* 0x3f00000005057820 */ /* 0x000fc60000410000 */
[----:B------:R-:W-:-:S04]  /*0170*/  FFMA R0, -R7, R7, R0 ;  /* 0x0000000707007223 */ /* 0x000fc80000000100 */
[----:B------:R-:W-:-:S07]  /*0180*/  FFMA R5, R0, R5, R7 ;  /* 0x0000000500057223 */ /* 0x000fce0000000007 */
.L_x_2:
[----:B------:R-:W-:Y:S05]  /*0190*/  BSYNC.RECONVERGENT B0 ;  /* 0x0000000000007941 */ /* 0x000fea0003800200 */
.L_x_0:
[----:B------:R-:W-:Y:S01]  /*01a0*/  STG.E desc[UR4][R2.64], R5 ;  /* 0x0000000502007986 */ /* 0x000fe2000c101904 */
[----:B------:R-:W-:Y:S05]  /*01b0*/  EXIT ;  /* 0x000000000000794d */ /* 0x000fea0003800000 */
        .weak           $__internal_0_$__cuda_sm20_sqrt_rn_f32_slowpath
        .type           $__internal_0_$__cuda_sm20_sqrt_rn_f32_slowpath,@function
        .size           $__internal_0_$__cuda_sm20_sqrt_rn_f32_slowpath,(.L_x_7 - $__internal_0_$__cuda_sm20_sqrt_rn_f32_slowpath)
$__internal_0_$__cuda_sm20_sqrt_rn_f32_slowpath:
[----:B------:R-:W-:-:S13]  /*01c0*/  LOP3.LUT P0, RZ, R0, 0x7fffffff, RZ, 0xc0, !PT ;  /* 0x7fffffff00ff7812 */ /* 0x000fda000780c0ff */
[----:B------:R-:W-:Y:S01]  /*01d0*/  @!P0 MOV R4, R0 ;  /* 0x0000000000048202 */ /* 0x000fe20000000f00 */
[----:B------:R-:W-:Y:S06]  /*01e0*/  @!P0 BRA `(.L_x_3) ;  /* 0x0000000000408947 */ /* 0x000fec0003800000 */
[----:B------:R-:W-:-:S13]  /*01f0*/  FSETP.GEU.FTZ.AND P0, PT, R0, RZ, PT ;  /* 0x000000ff0000720b */ /* 0x000fda0003f1e000 */
[----:B------:R-:W-:Y:S01]  /*0200*/  @!P0 MOV R4, 0x7fffffff ;  /* 0x7fffffff00048802 */ /* 0x000fe20000000f00 */
[----:B------:R-:W-:Y:S06]  /*0210*/  @!P0 BRA `(.L_x_3) ;  /* 0x0000000000348947 */ /* 0x000fec0003800000 */
[----:B------:R-:W-:-:S13]  /*0220*/  FSETP.GTU.FTZ.AND P0, PT, |R0|, +INF , PT ;  /* 0x7f8000000000780b */ /* 0x000fda0003f1c200 */
[----:B------:R-:W-:Y:S01]  /*0230*/  @P0 FADD.FTZ R4, R0, 1 ;  /* 0x3f80000000040421 */ /* 0x000fe20000010000 */
[----:B------:R-:W-:Y:S06]  /*0240*/  @P0 BRA `(.L_x_3) ;  /* 0x0000000000280947 */ /* 0x000fec0003800000 */
[----:B------:R-:W-:-:S13]  /*0250*/  FSETP.NEU.FTZ.AND P0, PT, |R0|, +INF , PT ;  /* 0x7f8000000000780b */ /* 0x000fda0003f1d200 */
[----:B------:R-:W-:-:S04]  /*0260*/  @P0 FFMA R5, R0, 1.84467440737095516160e+19, RZ ;  /* 0x5f80000000050823 */ /* 0x000fc800000000ff */
[----:B------:R-:W0:Y:S02]  /*0270*/  @P0 MUFU.RSQ R4, R5 ;  /* 0x0000000500040308 */ /* 0x000e240000001400 */
[----:B0-----:R-:W-:Y:S01]  /*0280*/  @P0 FMUL.FTZ R6, R5, R4 ;  /* 0x0000000405060220 */ /* 0x001fe20000410000 */
[----:B------:R-:W-:Y:S01]  /*0290*/  @P0 FMUL.FTZ R8, R4, 0.5 ;  /* 0x3f00000004080820 */ /* 0x000fe20000410000 */
[----:B------:R-:W-:Y:S02]  /*02a0*/  @!P0 MOV R4, R0 ;  /* 0x0000000000048202 */ /* 0x000fe40000000f00 */
[----:B------:R-:W-:-:S04]  /*02b0*/  @P0 FADD.FTZ R7, -R6, -RZ ;  /* 0x800000ff06070221 */ /* 0x000fc80000010100 */
[----:B------:R-:W-:-:S04]  /*02c0*/  @P0 FFMA R7, R6, R7, R5 ;  /* 0x0000000706070223 */ /* 0x000fc80000000005 */
[----:B------:R-:W-:-:S04]  /*02d0*/  @P0 FFMA R7, R7, R8, R6 ;  /* 0x0000000807070223 */ /* 0x000fc80000000006 */
[----:B------:R-:W-:-:S07]  /*02e0*/  @P0 FMUL.FTZ R4, R7, 2.3283064365386962891e-10 ;  /* 0x2f80000007040820 */ /* 0x000fce0000410000 */
.L_x_3:
[----:B------:R-:W-:Y:S01]  /*02f0*/  HFMA2 R5, -RZ, RZ, 0, 0 ;  /* 0x00000000ff057431 */ /* 0x000fe200000001ff */
[----:B------:R-:W-:Y:S02]  /*0300*/  MOV R0, R4 ;  /* 0x0000000400007202 */ /* 0x000fe40000000f00 */
[----:B------:R-:W-:-:S04]  /*0310*/  MOV R4, R9 ;  /* 0x0000000900047202 */ /* 0x000fc80000000f00 */
[----:B------:R-:W-:Y:S05]  /*0320*/  RET.REL.NODEC R4 `(_Z7kernelCPfi) ;  /* 0xfffffffc04347950 */ /* 0x000fea0003c3ffff */
.L_x_4:
[----:B------:R-:W-:-:S00]  /*0330*/  BRA `(.L_x_4) ;  /* 0xfffffffc00fc7947 */ /* 0x000fc0000383ffff */
[----:B------:R-:W-:-:S00]  /*0340*/  NOP ;  /* 0x0000000000007918 */ /* 0x000fc00000000000 */
        /* <DEDUP_REMOVED lines=11> */
.L_x_7:


//--------------------- .text._Z7kernelBPfi       --------------------------
	.section	.text._Z7kernelBPfi,"ax",@progbits
	.align	128
        .global         _Z7kernelBPfi
        .type           _Z7kernelBPfi,@function
        .size           _Z7kernelBPfi,(.L_x_9 - _Z7kernelBPfi)
        .other          _Z7kernelBPfi,@"STO_CUDA_ENTRY STV_DEFAULT"
_Z7kernelBPfi:
.text._Z7kernelBPfi:
        /* <DEDUP_REMOVED lines=11> */
[----:B-1----:R-:W2:Y:S02]  /*00b0*/  LDG.E R0, desc[UR4][R2.64] ;  /* 0x0000000402007981 */ /* 0x002ea4000c1e1900 */
[----:B--2---:R-:W-:-:S05]  /*00c0*/  FADD R5, R0, 10 ;  /* 0x4120000000057421 */ /* 0x004fca0000000000 */
[----:B------:R-:W-:Y:S01]  /*00d0*/  STG.E desc[UR4][R2.64], R5 ;  /* 0x0000000502007986 */ /* 0x000fe2000c101904 */
[----:B------:R-:W-:Y:S05]  /*00e0*/  EXIT ;  /* 0x000000000000794d */ /* 0x000fea0003800000 */
.L_x_5:
        /* <DEDUP_REMOVED lines=9> */
.L_x_9:


//--------------------- .text._Z7kernelAPfi       --------------------------
	.section	.text._Z7kernelAPfi,"ax",@progbits
	.align	128
        .global         _Z7kernelAPfi
        .type           _Z7kernelAPfi,@function
        .size           _Z7kernelAPfi,(.L_x_10 - _Z7kernelAPfi)
        .other          _Z7kernelAPfi,@"STO_CUDA_ENTRY STV_DEFAULT"
_Z7kernelAPfi:
.text._Z7kernelAPfi:
        /* <DEDUP_REMOVED lines=12> */
[----:B--2---:R-:W-:-:S05]  /*00c0*/  FADD R5, R0, R0 ;  /* 0x0000000000057221 */ /* 0x004fca0000000000 */
[----:B------:R-:W-:Y:S01]  /*00d0*/  STG.E desc[UR4][R2.64], R5 ;  /* 0x0000000502007986 */ /* 0x000fe2000c101904 */
[----:B------:R-:W-:Y:S05]  /*00e0*/  EXIT ;  /* 0x000000000000794d */ /* 0x000fea0003800000 */
.L_x_6:
        /* <DEDUP_REMOVED lines=9> */
.L_x_10:


//--------------------- .nv.shared.reserved.0     --------------------------
	.section	.nv.shared.reserved.0,"aw",@nobits
	.weak		__nv_reservedSMEM_offset_0_alias
	.size		__nv_reservedSMEM_offset_0_alias, 0, 64
	.other		__nv_reservedSMEM_offset_0_alias,@"STO_CUDA_RESERVED_SHARED STV_DEFAULT"
__nv_reservedSMEM_offset_0_alias:
	.zero		0
	.zero		64


//--------------------- .nv.constant0._Z7kernelCPfi --------------------------
	.section	.nv.constant0._Z7kernelCPfi,"a",@progbits
	.sectionflags	@""
	.align	4
.nv.constant0._Z7kernelCPfi:
	.zero		908


//--------------------- .nv.constant0._Z7kernelBPfi --------------------------
	.section	.nv.constant0._Z7kernelBPfi,"a",@progbits
	.sectionflags	@""
	.align	4
.nv.constant0._Z7kernelBPfi:
	.zero		908


//--------------------- .nv.constant0._Z7kernelAPfi --------------------------
	.section	.nv.constant0._Z7kernelAPfi,"a",@progbits
	.sectionflags	@""
	.align	4
.nv.constant0._Z7kernelAPfi:
	.zero		908


//--------------------- SYMBOLS --------------------------

	.type		.nv.reservedSmem.offset0,@object
	.size		.nv.reservedSmem.offset0,0x4
